	.headerflags	@"EF_CUDA_TEXMODE_UNIFIED EF_CUDA_64BIT_ADDRESS EF_CUDA_ACCELERATORS EF_CUDA_SM90 EF_CUDA_VIRTUAL_SM(EF_CUDA_SM90)"
	.elftype	@"ET_EXEC"


//--------------------- .nv.info                  --------------------------
	.section	.nv.info,"",@"SHT_CUDA_INFO"
	.align	4


	//----- nvinfo : EIATTR_REGCOUNT
	.align		4
        /*0000*/ 	.byte	0x04, 0x2f
        /*0002*/ 	.short	(.L_3 - .L_2)
	.align		4
.L_2:
        /*0004*/ 	.word	index@(triton_poi_fused__native_batch_norm_legit_no_training_relu_11)
        /*0008*/ 	.word	0x00000012


	//----- nvinfo : EIATTR_MIN_STACK_SIZE
	.align		4
.L_3:
        /*000c*/ 	.byte	0x04, 0x12
        /*000e*/ 	.short	(.L_5 - .L_4)
	.align		4
.L_4:
        /*0010*/ 	.word	index@(triton_poi_fused__native_batch_norm_legit_no_training_relu_11)
        /*0014*/ 	.word	0x00000000


	//----- nvinfo : EIATTR_FRAME_SIZE
	.align		4
.L_5:
        /*0018*/ 	.byte	0x04, 0x11
        /*001a*/ 	.short	(.L_7 - .L_6)
	.align		4
.L_6:
        /*001c*/ 	.word	index@(triton_poi_fused__native_batch_norm_legit_no_training_relu_11)
        /*0020*/ 	.word	0x00000000


	//----- nvinfo : EIATTR_MIN_STACK_SIZE
	.align		4
.L_7:
        /*0024*/ 	.byte	0x04, 0x12
        /*0026*/ 	.short	(.L_9 - .L_8)
	.align		4
.L_8:
        /*0028*/ 	.word	index@(triton_poi_fused__native_batch_norm_legit_no_training_relu_11)
        /*002c*/ 	.word	0x00000000
.L_9:


//--------------------- .nv.info.triton_poi_fused__native_batch_norm_legit_no_training_relu_11 --------------------------
	.section	.nv.info.triton_poi_fused__native_batch_norm_legit_no_training_relu_11,"",@"SHT_CUDA_INFO"
	.sectionflags	@""
	.align	4


	//----- nvinfo : EIATTR_CUDA_API_VERSION
	.align		4
        /*0000*/ 	.byte	0x04, 0x37
        /*0002*/ 	.short	(.L_11 - .L_10)
.L_10:
        /*0004*/ 	.word	0x0000007c


	//----- nvinfo : EIATTR_KPARAM_INFO
	.align		4
.L_11:
        /*0008*/ 	.byte	0x04, 0x17
        /*000a*/ 	.short	(.L_13 - .L_12)
.L_12:
        /*000c*/ 	.word	0x00000000
        /*0010*/ 	.short	0x0006
        /*0012*/ 	.short	0x0030
        /*0014*/ 	.byte	0x00, 0xf0, 0x11, 0x00


	//----- nvinfo : EIATTR_KPARAM_INFO
	.align		4
.L_13:
        /*0018*/ 	.byte	0x04, 0x17
        /*001a*/ 	.short	(.L_15 - .L_14)
.L_14:
        /*001c*/ 	.word	0x00000000
        /*0020*/ 	.short	0x0005
        /*0022*/ 	.short	0x0028
        /*0024*/ 	.byte	0x00, 0xf4, 0x21, 0x00


	//----- nvinfo : EIATTR_KPARAM_INFO
	.align		4
.L_15:
        /*0028*/ 	.byte	0x04, 0x17
        /*002a*/ 	.short	(.L_17 - .L_16)
.L_16:
        /*002c*/ 	.word	0x00000000
        /*0030*/ 	.short	0x0004
        /*0032*/ 	.short	0x0020
        /*0034*/ 	.byte	0x00, 0xf4, 0x21, 0x00


	//----- nvinfo : EIATTR_KPARAM_INFO
	.align		4
.L_17:
        /*0038*/ 	.byte	0x04, 0x17
        /*003a*/ 	.short	(.L_19 - .L_18)
.L_18:
        /*003c*/ 	.word	0x00000000
        /*0040*/ 	.short	0x0003
        /*0042*/ 	.short	0x0018
        /*0044*/ 	.byte	0x00, 0xf4, 0x21, 0x00


	//----- nvinfo : EIATTR_KPARAM_INFO
	.align		4
.L_19:
        /*0048*/ 	.byte	0x04, 0x17
        /*004a*/ 	.short	(.L_21 - .L_20)
.L_20:
        /*004c*/ 	.word	0x00000000
        /*0050*/ 	.short	0x0002
        /*0052*/ 	.short	0x0010
        /*0054*/ 	.byte	0x00, 0xf4, 0x21, 0x00


	//----- nvinfo : EIATTR_KPARAM_INFO
	.align		4
.L_21:
        /*0058*/ 	.byte	0x04, 0x17
        /*005a*/ 	.short	(.L_23 - .L_22)
.L_22:
        /*005c*/ 	.word	0x00000000
        /*0060*/ 	.short	0x0001
        /*0062*/ 	.short	0x0008
        /*0064*/ 	.byte	0x00, 0xf4, 0x21, 0x00


	//----- nvinfo : EIATTR_KPARAM_INFO
	.align		4
.L_23:
        /*0068*/ 	.byte	0x04, 0x17
        /*006a*/ 	.short	(.L_25 - .L_24)
.L_24:
        /*006c*/ 	.word	0x00000000
        /*0070*/ 	.short	0x0000
        /*0072*/ 	.short	0x0000
        /*0074*/ 	.byte	0x00, 0xf4, 0x21, 0x00


	//----- nvinfo : EIATTR_SPARSE_MMA_MASK
	.align		4
.L_25:
        /*0078*/ 	.byte	0x03, 0x50
        /*007a*/ 	.short	0x0000


	//----- nvinfo : EIATTR_MAXREG_COUNT
	.align		4
        /*007c*/ 	.byte	0x03, 0x1b
        /*007e*/ 	.short	0x00ff


	//----- nvinfo : EIATTR_EXIT_INSTR_OFFSETS
	.align		4
        /*0080*/ 	.byte	0x04, 0x1c
        /*0082*/ 	.short	(.L_27 - .L_26)


	//   ....[0]....
.L_26:
        /*0084*/ 	.word	0x000003d0


	//----- nvinfo : EIATTR_REQNTID
	.align		4
.L_27:
        /*0088*/ 	.byte	0x04, 0x10
        /*008a*/ 	.short	(.L_29 - .L_28)
.L_28:
        /*008c*/ 	.word	0x00000080
        /*0090*/ 	.word	0x00000001
        /*0094*/ 	.word	0x00000001


	//----- nvinfo : EIATTR_CBANK_PARAM_SIZE
	.align		4
.L_29:
        /*0098*/ 	.byte	0x03, 0x19
        /*009a*/ 	.short	0x0034


	//----- nvinfo : EIATTR_PARAM_CBANK
	.align		4
        /*009c*/ 	.byte	0x04, 0x0a
        /*009e*/ 	.short	(.L_31 - .L_30)
	.align		4
.L_30:
        /*00a0*/ 	.word	index@(.nv.constant0.triton_poi_fused__native_batch_norm_legit_no_training_relu_11)
        /*00a4*/ 	.short	0x0210
        /*00a6*/ 	.short	0x0034


	//----- nvinfo : EIATTR_SW_WAR
	.align		4
.L_31:
        /*00a8*/ 	.byte	0x04, 0x36
        /*00aa*/ 	.short	(.L_33 - .L_32)
.L_32:
        /*00ac*/ 	.word	0x00000008
.L_33:


//--------------------- .nv.callgraph             --------------------------
	.section	.nv.callgraph,"",@"SHT_CUDA_CALLGRAPH"
	.align	4
	.sectionentsize	8
	.align		4
        /*0000*/ 	.word	0x00000000
	.align		4
        /*0004*/ 	.word	0xffffffff
	.align		4
        /*0008*/ 	.word	0x00000000
	.align		4
        /*000c*/ 	.word	0xfffffffe
	.align		4
        /*0010*/ 	.word	0x00000000
	.align		4
        /*0014*/ 	.word	0xfffffffd
	.align		4
        /*0018*/ 	.word	0x00000000
	.align		4
        /*001c*/ 	.word	0xfffffffc


//--------------------- .nv.constant4             --------------------------
	.section	.nv.constant4,"a",@progbits
	.align	8
	.align		8
.nv.constant4:
        /*0000*/ 	.dword	_$_str
	.align		8
        /*0008*/ 	.dword	_$_str_$_2


//--------------------- .text.triton_poi_fused__native_batch_norm_legit_no_training_relu_11 --------------------------
	.section	.text.triton_poi_fused__native_batch_norm_legit_no_training_relu_11,"ax",@progbits
	.align	128
        .global         triton_poi_fused__native_batch_norm_legit_no_training_relu_11
        .type           triton_poi_fused__native_batch_norm_legit_no_training_relu_11,@function
        .size           triton_poi_fused__native_batch_norm_legit_no_training_relu_11,(.L_x_1 - triton_poi_fused__native_batch_norm_legit_no_training_relu_11)
        .other          triton_poi_fused__native_batch_norm_legit_no_training_relu_11,@"STO_CUDA_ENTRY STV_DEFAULT"
triton_poi_fused__native_batch_norm_legit_no_training_relu_11:
.text.triton_poi_fused__native_batch_norm_legit_no_training_relu_11:
[----:B------:R-:W-:Y:S01]  /*0000*/  LDC R1, c[0x0][0x28] ;  /* 0x00000a00ff017b82 */ /* 0x000fe20000000800 */
[----:B------:R-:W1:Y:S07]  /*0010*/  S2R R0, SR_TID.X ;  /* 0x0000000000007919 */ /* 0x000e6e0000002100 */
[----:B------:R-:W2:Y:S01]  /*0020*/  LDC.64 R2, c[0x0][0x220] ;  /* 0x00008800ff027b82 */ /* 0x000ea20000000a00 */
[----:B------:R-:W-:Y:S01]  /*0030*/  ULDC.64 UR4, c[0x0][0x208] ;  /* 0x0000820000047ab9 */ /* 0x000fe20000000a00 */
[----:B------:R-:W3:Y:S06]  /*0040*/  S2R R7, SR_CTAID.X ;  /* 0x0000000000077919 */ /* 0x000eec0000002500 */
[----:B------:R-:W4:Y:S08]  /*0050*/  LDC.64 R8, c[0x0][0x228] ;  /* 0x00008a00ff087b82 */ /* 0x000f300000000a00 */
[----:B------:R-:W5:Y:S01]  /*0060*/  LDC.64 R10, c[0x0][0x230] ;  /* 0x00008c00ff0a7b82 */ /* 0x000f620000000a00 */
[----:B-1----:R-:W-:-:S02]  /*0070*/  SHF.L.U32 R0, R0, 0x1, RZ ;  /* 0x0000000100007819 */ /* 0x002fc400000006ff */
[----:B---3--:R-:W-:Y:S02]  /*0080*/  SHF.R.S32.HI R5, RZ, 0x17, R7 ;  /* 0x00000017ff057819 */ /* 0x008fe40000011407 */
[----:B------:R-:W-:Y:S02]  /*0090*/  LOP3.LUT R0, R0, 0xfe, RZ, 0xc0, !PT ;  /* 0x000000fe00007812 */ /* 0x000fe400078ec0ff */
[----:B------:R-:W-:Y:S02]  /*00a0*/  SGXT R5, R5, 0x1 ;  /* 0x000000010505781a */ /* 0x000fe40000000200 */
[----:B------:R-:W-:Y:S02]  /*00b0*/  LEA R0, R7, R0, 0x8 ;  /* 0x0000000007007211 */ /* 0x000fe400078e40ff */
[----:B------:R-:W1:Y:S02]  /*00c0*/  LDC.64 R6, c[0x0][0x218] ;  /* 0x00008600ff067b82 */ /* 0x000e640000000a00 */
[----:B------:R-:W-:-:S04]  /*00d0*/  LEA.HI R5, R5, R0, RZ, 0x6 ;  /* 0x0000000005057211 */ /* 0x000fc800078f30ff */
[----:B------:R-:W-:-:S04]  /*00e0*/  LOP3.LUT R5, R5, 0xffffffc0, RZ, 0xc0, !PT ;  /* 0xffffffc005057812 */ /* 0x000fc800078ec0ff */
[----:B------:R-:W-:Y:S02]  /*00f0*/  IADD3 R13, R0, -R5, RZ ;  /* 0x80000005000d7210 */ /* 0x000fe40007ffe0ff */
[----:B------:R-:W3:Y:S03]  /*0100*/  LDC.64 R4, c[0x0][0x210] ;  /* 0x00008400ff047b82 */ /* 0x000ee60000000a00 */
[----:B--2---:R-:W-:-:S06]  /*0110*/  IMAD.WIDE R2, R13, 0x4, R2 ;  /* 0x000000040d027825 */ /* 0x004fcc00078e0202 */
[----:B------:R-:W2:Y:S01]  /*0120*/  LDG.E.EL.64 R2, desc[UR4][R2.64] ;  /* 0x0000000402027981 */ /* 0x000ea2000c2e1b00 */
[----:B-1----:R-:W-:-:S04]  /*0130*/  IMAD.WIDE R6, R13, 0x4, R6 ;  /* 0x000000040d067825 */ /* 0x002fc800078e0206 */
[C---:B----4-:R-:W-:Y:S02]  /*0140*/  IMAD.WIDE R8, R13.reuse, 0x4, R8 ;  /* 0x000000040d087825 */ /* 0x050fe400078e0208 */
[----:B------:R-:W4:Y:S02]  /*0150*/  LDG.E.EL.64 R6, desc[UR4][R6.64] ;  /* 0x0000000406067981 */ /* 0x000f24000c2e1b00 */
[----:B-----5:R-:W-:Y:S02]  /*0160*/  IMAD.WIDE R10, R13, 0x4, R10 ;  /* 0x000000040d0a7825 */ /* 0x020fe400078e020a */
[----:B------:R-:W5:Y:S02]  /*0170*/  LDG.E.EL.64 R8, desc[UR4][R8.64] ;  /* 0x0000000408087981 */ /* 0x000f64000c2e1b00 */
[----:B---3--:R-:W-:Y:S02]  /*0180*/  IMAD.WIDE R4, R0, 0x4, R4 ;  /* 0x0000000400047825 */ /* 0x008fe400078e0204 */
[----:B------:R-:W5:Y:S04]  /*0190*/  LDG.E.EL.64 R10, desc[UR4][R10.64] ;  /* 0x000000040a0a7981 */ /* 0x000f68000c2e1b00 */
[----:B------:R-:W4:Y:S01]  /*01a0*/  LDG.E.64 R4, desc[UR4][R4.64] ;  /* 0x0000000404047981 */ /* 0x000f22000c1e1b00 */
[----:B------:R-:W-:Y:S01]  /*01b0*/  HFMA2.MMA R14, -RZ, RZ, 1.625, 0 ;  /* 0x3e800000ff0e7435 */ /* 0x000fe200000001ff */
[----:B--2---:R-:W-:Y:S01]  /*01c0*/  FADD R2, R2, 9.9999997473787516356e-06 ;  /* 0x3727c5ac02027421 */ /* 0x004fe20000000000 */
[----:B------:R-:W-:-:S03]  /*01d0*/  FADD R3, R3, 9.9999997473787516356e-06 ;  /* 0x3727c5ac03037421 */ /* 0x000fc60000000000 */
[----:B------:R-:W1:Y:S08]  /*01e0*/  MUFU.SQRT R12, R2 ;  /* 0x00000002000c7308 */ /* 0x000e700000002000 */
[----:B------:R2:W3:Y:S01]  /*01f0*/  MUFU.SQRT R13, R3 ;  /* 0x00000003000d7308 */ /* 0x0004e20000002000 */
[C---:B-1----:R-:W-:Y:S02]  /*0200*/  FSETP.GT.AND P0, PT, R12.reuse, 8.50705917302346158658e+37, PT ;  /* 0x7e8000000c00780b */ /* 0x042fe40003f04000 */
[----:B------:R-:W-:Y:S01]  /*0210*/  FSETP.GEU.AND P2, PT, R12, 1.175494350822287508e-38, PT ;  /* 0x008000000c00780b */ /* 0x000fe20003f4e000 */
[----:B--2---:R-:W1:Y:S01]  /*0220*/  LDC.64 R2, c[0x0][0x238] ;  /* 0x00008e00ff027b82 */ /* 0x004e620000000a00 */
[----:B---3--:R-:W-:-:S02]  /*0230*/  FSETP.GT.AND P1, PT, R13, 8.50705917302346158658e+37, PT ;  /* 0x7e8000000d00780b */ /* 0x008fc40003f24000 */
[----:B------:R-:W-:-:S07]  /*0240*/  FSETP.GEU.AND P3, PT, R13, 1.175494350822287508e-38, PT ;  /* 0x008000000d00780b */ /* 0x000fce0003f6e000 */
[----:B------:R-:W-:-:S04]  /*0250*/  @P0 FMUL R12, R12, 0.25 ;  /* 0x3e8000000c0c0820 */ /* 0x000fc80000400000 */
[----:B------:R-:W-:Y:S01]  /*0260*/  @!P2 FMUL R12, R12, 16777216 ;  /* 0x4b8000000c0ca820 */ /* 0x000fe20000400000 */
[----:B------:R-:W-:-:S04]  /*0270*/  @P1 FMUL R13, R13, 0.25 ;  /* 0x3e8000000d0d1820 */ /* 0x000fc80000400000 */
[----:B------:R-:W-:Y:S01]  /*0280*/  @!P3 FMUL R13, R13, 16777216 ;  /* 0x4b8000000d0db820 */ /* 0x000fe20000400000 */
[----:B------:R-:W2:Y:S01]  /*0290*/  MUFU.RCP R12, R12 ;  /* 0x0000000c000c7308 */ /* 0x000ea20000001000 */
[----:B------:R-:W-:-:S07]  /*02a0*/  FSEL R15, R14, 1, P0 ;  /* 0x3f8000000e0f7808 */ /* 0x000fce0000000000 */
[----:B------:R-:W3:Y:S01]  /*02b0*/  MUFU.RCP R13, R13 ;  /* 0x0000000d000d7308 */ /* 0x000ee20000001000 */
[----:B------:R-:W-:Y:S01]  /*02c0*/  FSEL R14, R14, 1, P1 ;  /* 0x3f8000000e0e7808 */ /* 0x000fe20000800000 */
[----:B------:R-:W-:-:S04]  /*02d0*/  @!P2 FMUL R15, R15, 16777216 ;  /* 0x4b8000000f0fa820 */ /* 0x000fc80000400000 */
[----:B------:R-:W-:Y:S01]  /*02e0*/  @!P3 FMUL R14, R14, 16777216 ;  /* 0x4b8000000e0eb820 */ /* 0x000fe20000400000 */
[----:B----4-:R-:W-:Y:S01]  /*02f0*/  FADD R5, R5, -R7 ;  /* 0x8000000705057221 */ /* 0x010fe20000000000 */
[----:B------:R-:W-:Y:S01]  /*0300*/  FADD R4, R4, -R6 ;  /* 0x8000000604047221 */ /* 0x000fe20000000000 */
[----:B--2---:R-:W-:Y:S01]  /*0310*/  FMUL R15, R12, R15 ;  /* 0x0000000f0c0f7220 */ /* 0x004fe20000400000 */
[----:B---3--:R-:W-:-:S03]  /*0320*/  FMUL R14, R13, R14 ;  /* 0x0000000e0d0e7220 */ /* 0x008fc60000400000 */
[----:B------:R-:W-:Y:S01]  /*0330*/  FMUL R15, R4, R15 ;  /* 0x0000000f040f7220 */ /* 0x000fe20000400000 */
[----:B------:R-:W-:-:S03]  /*0340*/  FMUL R14, R5, R14 ;  /* 0x0000000e050e7220 */ /* 0x000fc60000400000 */
[----:B-----5:R-:W-:Y:S01]  /*0350*/  FFMA R8, R8, R15, R10 ;  /* 0x0000000f08087223 */ /* 0x020fe2000000000a */
[----:B------:R-:W-:-:S04]  /*0360*/  FFMA R9, R9, R14, R11 ;  /* 0x0000000e09097223 */ /* 0x000fc8000000000b */
[----:B------:R-:W-:Y:S02]  /*0370*/  FSETP.GEU.AND P0, PT, R8, RZ, PT ;  /* 0x000000ff0800720b */ /* 0x000fe40003f0e000 */
[C---:B------:R-:W-:Y:S01]  /*0380*/  FSETP.GEU.AND P1, PT, R9.reuse, RZ, PT ;  /* 0x000000ff0900720b */ /* 0x040fe20003f2e000 */
[----:B-1----:R-:W-:Y:S01]  /*0390*/  IMAD.WIDE R2, R0, 0x4, R2 ;  /* 0x0000000400027825 */ /* 0x002fe200078e0202 */
[----:B------:R-:W-:Y:S02]  /*03a0*/  FSEL R8, R8, RZ, P0 ;  /* 0x000000ff08087208 */ /* 0x000fe40000000000 */
[----:B------:R-:W-:-:S05]  /*03b0*/  FSEL R9, R9, RZ, P1 ;  /* 0x000000ff09097208 */ /* 0x000fca0000800000 */
[----:B------:R-:W-:Y:S01]  /*03c0*/  STG.E.64 desc[UR4][R2.64], R8 ;  /* 0x0000000802007986 */ /* 0x000fe2000c101b04 */
[----:B------:R-:W-:Y:S05]  /*03d0*/  EXIT ;  /* 0x000000000000794d */ /* 0x000fea0003800000 */
.L_x_0:
[----:B------:R-:W-:-:S00]  /*03e0*/  BRA `(.L_x_0) ;  /* 0xfffffffc00fc7947 */ /* 0x000fc0000383ffff */
[----:B------:R-:W-:-:S00]  /*03f0*/  NOP ;  /* 0x0000000000007918 */ /* 0x000fc00000000000 */
        /* <DEDUP_REMOVED lines=8> */
.L_x_1:


//--------------------- .nv.global.init           --------------------------
	.section	.nv.global.init,"aw",@progbits
.nv.global.init:
	.type		_$_str,@object
	.size		_$_str,(_$_str_$_2 - _$_str)
_$_str:
        /*0000*/ 	.byte	0x5f, 0x5f, 0x43, 0x55, 0x44, 0x41, 0x5f, 0x46, 0x54, 0x5a, 0x00
	.type		_$_str_$_2,@object
	.size		_$_str_$_2,(.L_1 - _$_str_$_2)
_$_str_$_2:
        /*000b*/ 	.byte	0x5f, 0x5f, 0x43, 0x55, 0x44, 0x41, 0x5f, 0x50, 0x52, 0x45, 0x43, 0x5f, 0x53, 0x51, 0x52, 0x54
        /*001b*/ 	.byte	0x00
.L_1:


//--------------------- .nv.constant0.triton_poi_fused__native_batch_norm_legit_no_training_relu_11 --------------------------
	.section	.nv.constant0.triton_poi_fused__native_batch_norm_legit_no_training_relu_11,"a",@progbits
	.sectionflags	@""
	.align	4
.nv.constant0.triton_poi_fused__native_batch_norm_legit_no_training_relu_11:
	.zero		580
